//
// Generated by NVIDIA NVVM Compiler
//
// Compiler Build ID: CL-36424714
// Cuda compilation tools, release 13.0, V13.0.88
// Based on NVVM 20.0.0
//

.version 9.0
.target sm_100
.address_size 64

	// .globl	_Z27convolution_2D_basic_kernelPfS_ii
.const .align 4 .b8 M[400];

.visible .entry _Z27convolution_2D_basic_kernelPfS_ii(
	.param .u64 .ptr .align 1 _Z27convolution_2D_basic_kernelPfS_ii_param_0,
	.param .u64 .ptr .align 1 _Z27convolution_2D_basic_kernelPfS_ii_param_1,
	.param .u32 _Z27convolution_2D_basic_kernelPfS_ii_param_2,
	.param .u32 _Z27convolution_2D_basic_kernelPfS_ii_param_3
)
{
	.reg .pred 	%p<63>;
	.reg .b32 	%r<34>;
	.reg .b32 	%f<128>;
	.reg .b64 	%rd<40>;

	ld.param.u64 	%rd9, [_Z27convolution_2D_basic_kernelPfS_ii_param_0];
	ld.param.u64 	%rd8, [_Z27convolution_2D_basic_kernelPfS_ii_param_1];
	ld.param.u32 	%r11, [_Z27convolution_2D_basic_kernelPfS_ii_param_2];
	ld.param.u32 	%r12, [_Z27convolution_2D_basic_kernelPfS_ii_param_3];
	cvta.to.global.u64 	%rd1, %rd9;
	mov.u32 	%r13, %ctaid.y;
	mov.u32 	%r14, %ntid.y;
	mov.u32 	%r15, %tid.y;
	mad.lo.s32 	%r1, %r13, %r14, %r15;
	mov.u32 	%r16, %ctaid.x;
	mov.u32 	%r17, %ntid.x;
	mov.u32 	%r18, %tid.x;
	mad.lo.s32 	%r2, %r16, %r17, %r18;
	setp.ge.s32 	%p5, %r1, %r11;
	setp.ge.s32 	%p6, %r2, %r12;
	or.pred  	%p7, %p5, %p6;
	@%p7 bra 	$L__BB0_56;
	add.s32 	%r3, %r1, -2;
	add.s32 	%r4, %r2, -2;
	setp.lt.u32 	%p8, %r1, 2;
	setp.ge.s32 	%p9, %r3, %r11;
	mov.f32 	%f112, 0f00000000;
	or.pred  	%p10, %p8, %p9;
	@%p10 bra 	$L__BB0_12;
	mul.lo.s32 	%r5, %r3, %r12;
	setp.lt.s32 	%p11, %r2, 2;
	setp.ge.s32 	%p12, %r4, %r12;
	cvt.s64.s32 	%rd10, %r5;
	cvt.s64.s32 	%rd11, %r2;
	add.s64 	%rd12, %rd11, %rd10;
	shl.b64 	%rd13, %rd12, 2;
	add.s64 	%rd2, %rd1, %rd13;
	mov.f32 	%f112, 0f00000000;
	or.pred  	%p13, %p11, %p12;
	@%p13 bra 	$L__BB0_4;
	ld.global.f32 	%f53, [%rd2+-8];
	ld.const.f32 	%f54, [M];
	fma.rn.f32 	%f112, %f53, %f54, 0f00000000;
$L__BB0_4:
	setp.lt.s32 	%p14, %r2, 1;
	setp.gt.s32 	%p15, %r2, %r12;
	or.pred  	%p16, %p14, %p15;
	@%p16 bra 	$L__BB0_6;
	ld.global.f32 	%f55, [%rd2+-4];
	ld.const.f32 	%f56, [M+4];
	fma.rn.f32 	%f112, %f55, %f56, %f112;
$L__BB0_6:
	setp.lt.s32 	%p17, %r2, 0;
	@%p17 bra 	$L__BB0_8;
	add.s32 	%r19, %r2, %r5;
	mul.wide.s32 	%rd14, %r19, 4;
	add.s64 	%rd15, %rd1, %rd14;
	ld.global.f32 	%f57, [%rd15];
	ld.const.f32 	%f58, [M+8];
	fma.rn.f32 	%f112, %f57, %f58, %f112;
$L__BB0_8:
	add.s32 	%r20, %r2, 1;
	setp.lt.s32 	%p18, %r2, -1;
	setp.ge.s32 	%p19, %r20, %r12;
	or.pred  	%p20, %p18, %p19;
	@%p20 bra 	$L__BB0_10;
	ld.global.f32 	%f59, [%rd2+4];
	ld.const.f32 	%f60, [M+12];
	fma.rn.f32 	%f112, %f59, %f60, %f112;
$L__BB0_10:
	add.s32 	%r21, %r2, 2;
	setp.lt.s32 	%p21, %r2, -2;
	setp.ge.s32 	%p22, %r21, %r12;
	or.pred  	%p23, %p21, %p22;
	@%p23 bra 	$L__BB0_12;
	ld.global.f32 	%f61, [%rd2+8];
	ld.const.f32 	%f62, [M+16];
	fma.rn.f32 	%f112, %f61, %f62, %f112;
$L__BB0_12:
	add.s32 	%r6, %r1, -1;
	setp.ge.u32 	%p24, %r6, %r11;
	@%p24 bra 	$L__BB0_23;
	mul.lo.s32 	%r7, %r6, %r12;
	setp.lt.s32 	%p25, %r2, 2;
	setp.ge.s32 	%p26, %r4, %r12;
	cvt.s64.s32 	%rd16, %r7;
	cvt.s64.s32 	%rd17, %r2;
	add.s64 	%rd18, %rd17, %rd16;
	shl.b64 	%rd19, %rd18, 2;
	add.s64 	%rd3, %rd1, %rd19;
	or.pred  	%p27, %p25, %p26;
	@%p27 bra 	$L__BB0_15;
	ld.global.f32 	%f63, [%rd3+-8];
	ld.const.f32 	%f64, [M+40];
	fma.rn.f32 	%f112, %f63, %f64, %f112;
$L__BB0_15:
	setp.lt.s32 	%p28, %r2, 1;
	setp.gt.s32 	%p29, %r2, %r12;
	or.pred  	%p30, %p28, %p29;
	@%p30 bra 	$L__BB0_17;
	ld.global.f32 	%f65, [%rd3+-4];
	ld.const.f32 	%f66, [M+44];
	fma.rn.f32 	%f112, %f65, %f66, %f112;
$L__BB0_17:
	setp.lt.s32 	%p31, %r2, 0;
	@%p31 bra 	$L__BB0_19;
	add.s32 	%r22, %r2, %r7;
	mul.wide.s32 	%rd20, %r22, 4;
	add.s64 	%rd21, %rd1, %rd20;
	ld.global.f32 	%f67, [%rd21];
	ld.const.f32 	%f68, [M+48];
	fma.rn.f32 	%f112, %f67, %f68, %f112;
$L__BB0_19:
	add.s32 	%r23, %r2, 1;
	setp.lt.s32 	%p32, %r2, -1;
	setp.ge.s32 	%p33, %r23, %r12;
	or.pred  	%p34, %p32, %p33;
	@%p34 bra 	$L__BB0_21;
	ld.global.f32 	%f69, [%rd3+4];
	ld.const.f32 	%f70, [M+52];
	fma.rn.f32 	%f112, %f69, %f70, %f112;
$L__BB0_21:
	add.s32 	%r24, %r2, 2;
	setp.lt.s32 	%p35, %r2, -2;
	setp.ge.s32 	%p36, %r24, %r12;
	or.pred  	%p37, %p35, %p36;
	@%p37 bra 	$L__BB0_23;
	ld.global.f32 	%f71, [%rd3+8];
	ld.const.f32 	%f72, [M+56];
	fma.rn.f32 	%f112, %f71, %f72, %f112;
$L__BB0_23:
	mul.lo.s32 	%r8, %r1, %r12;
	setp.gt.s32 	%p38, %r2, 1;
	setp.lt.s32 	%p39, %r4, %r12;
	and.pred  	%p1, %p38, %p39;
	cvt.s64.s32 	%rd22, %r8;
	cvt.s64.s32 	%rd4, %r2;
	add.s64 	%rd23, %rd4, %rd22;
	shl.b64 	%rd24, %rd23, 2;
	add.s64 	%rd5, %rd1, %rd24;
	not.pred 	%p40, %p1;
	@%p40 bra 	$L__BB0_25;
	ld.global.f32 	%f73, [%rd5+-8];
	ld.const.f32 	%f74, [M+80];
	fma.rn.f32 	%f112, %f73, %f74, %f112;
$L__BB0_25:
	setp.gt.s32 	%p41, %r2, 0;
	setp.le.s32 	%p42, %r2, %r12;
	and.pred  	%p2, %p41, %p42;
	not.pred 	%p43, %p2;
	@%p43 bra 	$L__BB0_27;
	ld.global.f32 	%f75, [%rd5+-4];
	ld.const.f32 	%f76, [M+84];
	fma.rn.f32 	%f112, %f75, %f76, %f112;
$L__BB0_27:
	setp.lt.s32 	%p44, %r2, 0;
	@%p44 bra 	$L__BB0_29;
	add.s32 	%r25, %r2, %r8;
	mul.wide.s32 	%rd25, %r25, 4;
	add.s64 	%rd26, %rd1, %rd25;
	ld.global.f32 	%f77, [%rd26];
	ld.const.f32 	%f78, [M+88];
	fma.rn.f32 	%f112, %f77, %f78, %f112;
$L__BB0_29:
	add.s32 	%r26, %r2, 1;
	setp.gt.s32 	%p45, %r2, -2;
	setp.lt.s32 	%p46, %r26, %r12;
	and.pred  	%p3, %p45, %p46;
	not.pred 	%p47, %p3;
	@%p47 bra 	$L__BB0_31;
	ld.global.f32 	%f79, [%rd5+4];
	ld.const.f32 	%f80, [M+92];
	fma.rn.f32 	%f112, %f79, %f80, %f112;
$L__BB0_31:
	add.s32 	%r27, %r2, 2;
	setp.gt.s32 	%p48, %r2, -3;
	setp.lt.s32 	%p49, %r27, %r12;
	and.pred  	%p4, %p48, %p49;
	not.pred 	%p50, %p4;
	@%p50 bra 	$L__BB0_33;
	ld.global.f32 	%f81, [%rd5+8];
	ld.const.f32 	%f82, [M+96];
	fma.rn.f32 	%f112, %f81, %f82, %f112;
$L__BB0_33:
	add.s32 	%r28, %r1, 1;
	setp.ge.u32 	%p51, %r28, %r11;
	@%p51 bra 	$L__BB0_44;
	add.s32 	%r9, %r8, %r12;
	cvt.s64.s32 	%rd27, %r9;
	add.s64 	%rd28, %rd4, %rd27;
	shl.b64 	%rd29, %rd28, 2;
	add.s64 	%rd6, %rd1, %rd29;
	@%p40 bra 	$L__BB0_36;
	ld.global.f32 	%f83, [%rd6+-8];
	ld.const.f32 	%f84, [M+120];
	fma.rn.f32 	%f112, %f83, %f84, %f112;
$L__BB0_36:
	@%p43 bra 	$L__BB0_38;
	ld.global.f32 	%f85, [%rd6+-4];
	ld.const.f32 	%f86, [M+124];
	fma.rn.f32 	%f112, %f85, %f86, %f112;
$L__BB0_38:
	setp.lt.s32 	%p54, %r2, 0;
	@%p54 bra 	$L__BB0_40;
	add.s32 	%r29, %r2, %r9;
	mul.wide.s32 	%rd30, %r29, 4;
	add.s64 	%rd31, %rd1, %rd30;
	ld.global.f32 	%f87, [%rd31];
	ld.const.f32 	%f88, [M+128];
	fma.rn.f32 	%f112, %f87, %f88, %f112;
$L__BB0_40:
	@%p47 bra 	$L__BB0_42;
	ld.global.f32 	%f89, [%rd6+4];
	ld.const.f32 	%f90, [M+132];
	fma.rn.f32 	%f112, %f89, %f90, %f112;
$L__BB0_42:
	@%p50 bra 	$L__BB0_44;
	ld.global.f32 	%f91, [%rd6+8];
	ld.const.f32 	%f92, [M+136];
	fma.rn.f32 	%f112, %f91, %f92, %f112;
$L__BB0_44:
	add.s32 	%r30, %r1, 2;
	setp.ge.u32 	%p57, %r30, %r11;
	@%p57 bra 	$L__BB0_55;
	shl.b32 	%r31, %r12, 1;
	add.s32 	%r10, %r8, %r31;
	cvt.s64.s32 	%rd32, %r10;
	add.s64 	%rd33, %rd4, %rd32;
	shl.b64 	%rd34, %rd33, 2;
	add.s64 	%rd7, %rd1, %rd34;
	@%p40 bra 	$L__BB0_47;
	ld.global.f32 	%f93, [%rd7+-8];
	ld.const.f32 	%f94, [M+160];
	fma.rn.f32 	%f112, %f93, %f94, %f112;
$L__BB0_47:
	@%p43 bra 	$L__BB0_49;
	ld.global.f32 	%f95, [%rd7+-4];
	ld.const.f32 	%f96, [M+164];
	fma.rn.f32 	%f112, %f95, %f96, %f112;
$L__BB0_49:
	setp.lt.s32 	%p60, %r2, 0;
	@%p60 bra 	$L__BB0_51;
	add.s32 	%r32, %r2, %r10;
	mul.wide.s32 	%rd35, %r32, 4;
	add.s64 	%rd36, %rd1, %rd35;
	ld.global.f32 	%f97, [%rd36];
	ld.const.f32 	%f98, [M+168];
	fma.rn.f32 	%f112, %f97, %f98, %f112;
$L__BB0_51:
	@%p47 bra 	$L__BB0_53;
	ld.global.f32 	%f99, [%rd7+4];
	ld.const.f32 	%f100, [M+172];
	fma.rn.f32 	%f112, %f99, %f100, %f112;
$L__BB0_53:
	@%p50 bra 	$L__BB0_55;
	ld.global.f32 	%f101, [%rd7+8];
	ld.const.f32 	%f102, [M+176];
	fma.rn.f32 	%f112, %f101, %f102, %f112;
$L__BB0_55:
	add.s32 	%r33, %r8, %r2;
	cvta.to.global.u64 	%rd37, %rd8;
	mul.wide.s32 	%rd38, %r33, 4;
	add.s64 	%rd39, %rd37, %rd38;
	st.global.f32 	[%rd39], %f112;
$L__BB0_56:
	ret;

}


// ===== COMPILED SASS (sm_100) =====

	.target	sm_100

	.elftype	@"ET_EXEC"


//--------------------- .note.nv.tkinfo           --------------------------
	.section	.note.nv.tkinfo,"",@"SHT_NOTE"
	.sectionflags	@"SHF_NOTE_NV_TKINFO"
	.tkinfo
        /*0018*/ 	.word	0x00000002
        /*0030*/ 	.string	""
        /*0030*/ 	.string	"ptxas"
        /*0030*/ 	.string	"Cuda compilation tools, release 13.0, V13.0.88"
        /*0030*/ 	.string	"Build cuda_13.0.r13.0/compiler.36424714_0"
        /*0030*/ 	.string	"-arch sm_100 -m 64 "



//--------------------- .note.nv.cuinfo           --------------------------
	.section	.note.nv.cuinfo,"",@"SHT_NOTE"
	.sectionflags	@"SHF_NOTE_NV_CUINFO"
        /*0018*/ 	.short	0x0002
        /*001a*/ 	.short	0x0064
        /*001c*/ 	.short	0x0082
	.zero		2


//--------------------- .nv.info                  --------------------------
	.section	.nv.info,"",@"SHT_CUDA_INFO"
	.align	4


	//----- nvinfo : EIATTR_REGCOUNT
	.align		4
        /*0000*/ 	.byte	0x04, 0x2f
        /*0002*/ 	.short	(.L_2 - .L_1)
	.align		4
.L_1:
        /*0004*/ 	.word	index@(_Z27convolution_2D_basic_kernelPfS_ii)
        /*0008*/ 	.word	0x0000001a


	//----- nvinfo : EIATTR_FRAME_SIZE
	.align		4
.L_2:
        /*000c*/ 	.byte	0x04, 0x11
        /*000e*/ 	.short	(.L_4 - .L_3)
	.align		4
.L_3:
        /*0010*/ 	.word	index@(_Z27convolution_2D_basic_kernelPfS_ii)
        /*0014*/ 	.word	0x00000000


	//----- nvinfo : EIATTR_MIN_STACK_SIZE
	.align		4
.L_4:
        /*0018*/ 	.byte	0x04, 0x12
        /*001a*/ 	.short	(.L_6 - .L_5)
	.align		4
.L_5:
        /*001c*/ 	.word	index@(_Z27convolution_2D_basic_kernelPfS_ii)
        /*0020*/ 	.word	0x00000000
.L_6:


//--------------------- .nv.compat                --------------------------
	.section	.nv.compat,"",@"SHT_CUDA_COMPAT_INFO"
	.align	4
        /*0000*/ 	.byte	0x02, 0x09, 0x00, 0x00, 0x02, 0x02, 0x01, 0x00, 0x02, 0x05, 0x05, 0x00, 0x03, 0x07, 0x01, 0x01
        /*0010*/ 	.byte	0x02, 0x03, 0x00, 0x00, 0x02, 0x06, 0x01, 0x00, 0x04, 0x0b, 0x08, 0x00, 0x09, 0x00, 0x00, 0x00
        /*0020*/ 	.byte	0x00, 0x00, 0x00, 0x00


//--------------------- .nv.info._Z27convolution_2D_basic_kernelPfS_ii --------------------------
	.section	.nv.info._Z27convolution_2D_basic_kernelPfS_ii,"",@"SHT_CUDA_INFO"
	.sectionflags	@""
	.align	4


	//----- nvinfo : EIATTR_CUDA_API_VERSION
	.align		4
        /*0000*/ 	.byte	0x04, 0x37
        /*0002*/ 	.short	(.L_8 - .L_7)
.L_7:
        /*0004*/ 	.word	0x00000082


	//----- nvinfo : EIATTR_KPARAM_INFO
	.align		4
.L_8:
        /*0008*/ 	.byte	0x04, 0x17
        /*000a*/ 	.short	(.L_10 - .L_9)
.L_9:
        /*000c*/ 	.word	0x00000000
        /*0010*/ 	.short	0x0003
        /*0012*/ 	.short	0x0014
        /*0014*/ 	.byte	0x00, 0xf0, 0x11, 0x00


	//----- nvinfo : EIATTR_KPARAM_INFO
	.align		4
.L_10:
        /*0018*/ 	.byte	0x04, 0x17
        /*001a*/ 	.short	(.L_12 - .L_11)
.L_11:
        /*001c*/ 	.word	0x00000000
        /*0020*/ 	.short	0x0002
        /*0022*/ 	.short	0x0010
        /*0024*/ 	.byte	0x00, 0xf0, 0x11, 0x00


	//----- nvinfo : EIATTR_KPARAM_INFO
	.align		4
.L_12:
        /*0028*/ 	.byte	0x04, 0x17
        /*002a*/ 	.short	(.L_14 - .L_13)
.L_13:
        /*002c*/ 	.word	0x00000000
        /*0030*/ 	.short	0x0001
        /*0032*/ 	.short	0x0008
        /*0034*/ 	.byte	0x00, 0xf5, 0x21, 0x00


	//----- nvinfo : EIATTR_KPARAM_INFO
	.align		4
.L_14:
        /*0038*/ 	.byte	0x04, 0x17
        /*003a*/ 	.short	(.L_16 - .L_15)
.L_15:
        /*003c*/ 	.word	0x00000000
        /*0040*/ 	.short	0x0000
        /*0042*/ 	.short	0x0000
        /*0044*/ 	.byte	0x00, 0xf5, 0x21, 0x00


	//----- nvinfo : EIATTR_SPARSE_MMA_MASK
	.align		4
.L_16:
        /*0048*/ 	.byte	0x03, 0x50
        /*004a*/ 	.short	0x0000


	//----- nvinfo : EIATTR_MAXREG_COUNT
	.align		4
        /*004c*/ 	.byte	0x03, 0x1b
        /*004e*/ 	.short	0x00ff


	//----- nvinfo : EIATTR_MERCURY_ISA_VERSION
	.align		4
        /*0050*/ 	.byte	0x03, 0x5f
        /*0052*/ 	.short	0x0101


	//----- nvinfo : EIATTR_VRC_CTA_INIT_COUNT
	.align		4
        /*0054*/ 	.byte	0x02, 0x4a
	.zero		1
	.zero		1


	//----- nvinfo : EIATTR_EXIT_INSTR_OFFSETS
	.align		4
        /*0058*/ 	.byte	0x04, 0x1c
        /*005a*/ 	.short	(.L_18 - .L_17)


	//   ....[0]....
.L_17:
        /*005c*/ 	.word	0x000000c0


	//   ....[1]....
        /*0060*/ 	.word	0x00000c30


	//----- nvinfo : EIATTR_CRS_STACK_SIZE
	.align		4
.L_18:
        /*0064*/ 	.byte	0x04, 0x1e
        /*0066*/ 	.short	(.L_20 - .L_19)
.L_19:
        /*0068*/ 	.word	0x00000000


	//----- nvinfo : EIATTR_CBANK_PARAM_SIZE
	.align		4
.L_20:
        /*006c*/ 	.byte	0x03, 0x19
        /*006e*/ 	.short	0x0018


	//----- nvinfo : EIATTR_PARAM_CBANK
	.align		4
        /*0070*/ 	.byte	0x04, 0x0a
        /*0072*/ 	.short	(.L_22 - .L_21)
	.align		4
.L_21:
        /*0074*/ 	.word	index@(.nv.constant0._Z27convolution_2D_basic_kernelPfS_ii)
        /*0078*/ 	.short	0x0380
        /*007a*/ 	.short	0x0018


	//----- nvinfo : EIATTR_SW_WAR
	.align		4
.L_22:
        /*007c*/ 	.byte	0x04, 0x36
        /*007e*/ 	.short	(.L_24 - .L_23)
.L_23:
        /*0080*/ 	.word	0x00000008
.L_24:


//--------------------- .nv.callgraph             --------------------------
	.section	.nv.callgraph,"",@"SHT_CUDA_CALLGRAPH"
	.align	4
	.sectionentsize	8
	.align		4
        /*0000*/ 	.word	0x00000000
	.align		4
        /*0004*/ 	.word	0xffffffff
	.align		4
        /*0008*/ 	.word	0x00000000
	.align		4
        /*000c*/ 	.word	0xfffffffe
	.align		4
        /*0010*/ 	.word	0x00000000
	.align		4
        /*0014*/ 	.word	0xfffffffd
	.align		4
        /*0018*/ 	.word	0x00000000
	.align		4
        /*001c*/ 	.word	0xfffffffc


//--------------------- .nv.constant3             --------------------------
	.section	.nv.constant3,"a",@progbits
	.align	4
.nv.constant3:
	.type		M,@object
	.size		M,(.L_0 - M)
M:
	.zero		400
.L_0:


//--------------------- .text._Z27convolution_2D_basic_kernelPfS_ii --------------------------
	.section	.text._Z27convolution_2D_basic_kernelPfS_ii,"ax",@progbits
	.align	128
        .global         _Z27convolution_2D_basic_kernelPfS_ii
        .type           _Z27convolution_2D_basic_kernelPfS_ii,@function
        .size           _Z27convolution_2D_basic_kernelPfS_ii,(.L_x_9 - _Z27convolution_2D_basic_kernelPfS_ii)
        .other          _Z27convolution_2D_basic_kernelPfS_ii,@"STO_CUDA_ENTRY STV_DEFAULT"
_Z27convolution_2D_basic_kernelPfS_ii:
.text._Z27convolution_2D_basic_kernelPfS_ii:
[----:B------:R-:W-:Y:S01]  /*0000*/  LDC R1, c[0x0][0x37c] ;  /* 0x0000df00ff017b82 */ /* 0x000fe20000000800 */
[----:B------:R-:W0:Y:S07]  /*0010*/  S2R R7, SR_TID.X ;  /* 0x0000000000077919 */ /* 0x000e2e0000002100 */
[----:B------:R-:W1:Y:S01]  /*0020*/  LDC R14, c[0x0][0x364] ;  /* 0x0000d900ff0e7b82 */ /* 0x000e620000000800 */
[----:B------:R-:W1:Y:S07]  /*0030*/  S2R R5, SR_TID.Y ;  /* 0x0000000000057919 */ /* 0x000e6e0000002200 */
[----:B------:R-:W0:Y:S08]  /*0040*/  S2UR UR5, SR_CTAID.X ;  /* 0x00000000000579c3 */ /* 0x000e300000002500 */
[----:B------:R-:W0:Y:S08]  /*0050*/  LDC R10, c[0x0][0x360] ;  /* 0x0000d800ff0a7b82 */ /* 0x000e300000000800 */
[----:B------:R-:W1:Y:S08]  /*0060*/  S2UR UR4, SR_CTAID.Y ;  /* 0x00000000000479c3 */ /* 0x000e700000002600 */
[----:B------:R-:W2:Y:S01]  /*0070*/  LDC.64 R2, c[0x0][0x390] ;  /* 0x0000e400ff027b82 */ /* 0x000ea20000000a00 */
[----:B0-----:R-:W-:-:S02]  /*0080*/  IMAD R10, R10, UR5, R7 ;  /* 0x000000050a0a7c24 */ /* 0x001fc4000f8e0207 */
[----:B-1----:R-:W-:-:S03]  /*0090*/  IMAD R14, R14, UR4, R5 ;  /* 0x000000040e0e7c24 */ /* 0x002fc6000f8e0205 */
[----:B--2---:R-:W-:-:S04]  /*00a0*/  ISETP.GE.AND P0, PT, R10, R3, PT ;  /* 0x000000030a00720c */ /* 0x004fc80003f06270 */
[----:B------:R-:W-:-:S13]  /*00b0*/  ISETP.GE.OR P0, PT, R14, R2, P0 ;  /* 0x000000020e00720c */ /* 0x000fda0000706670 */
[----:B------:R-:W-:Y:S05]  /*00c0*/  @P0 EXIT ;  /* 0x000000000000094d */ /* 0x000fea0003800000 */
[C---:B------:R-:W-:Y:S01]  /*00d0*/  ISETP.GE.AND P6, PT, R10.reuse, RZ, PT ;  /* 0x000000ff0a00720c */ /* 0x040fe20003fc6270 */
[----:B------:R-:W0:Y:S01]  /*00e0*/  LDCU.64 UR8, c[0x0][0x380] ;  /* 0x00007000ff0877ac */ /* 0x000e220008000a00 */
[C---:B------:R-:W-:Y:S01]  /*00f0*/  VIADD R0, R10.reuse, 0x1 ;  /* 0x000000010a007836 */ /* 0x040fe20000000000 */
[CC--:B------:R-:W-:Y:S01]  /*0100*/  ISETP.GT.AND P0, PT, R10.reuse, R3.reuse, PT ;  /* 0x000000030a00720c */ /* 0x0c0fe20003f04270 */
[C---:B------:R-:W-:Y:S01]  /*0110*/  VIADD R4, R10.reuse, 0x2 ;  /* 0x000000020a047836 */ /* 0x040fe20000000000 */
[----:B------:R-:W1:Y:S01]  /*0120*/  LDCU.64 UR4, c[0x0][0x358] ;  /* 0x00006b00ff0477ac */ /* 0x000e620008000a00 */
[----:B------:R-:W-:Y:S01]  /*0130*/  VIADD R16, R10, 0xfffffffe ;  /* 0xfffffffe0a107836 */ /* 0x000fe20000000000 */
[-C--:B------:R-:W-:Y:S01]  /*0140*/  ISETP.GE.AND P2, PT, R0, R3.reuse, PT ;  /* 0x000000030000720c */ /* 0x080fe20003f46270 */
[-C--:B------:R-:W-:Y:S01]  /*0150*/  IMAD R9, R14, R3.reuse, RZ ;  /* 0x000000030e097224 */ /* 0x080fe200078e02ff */
[-C--:B------:R-:W-:Y:S02]  /*0160*/  ISETP.GE.AND P3, PT, R4, R3.reuse, PT ;  /* 0x000000030400720c */ /* 0x080fe40003f66270 */
[----:B------:R-:W-:-:S02]  /*0170*/  ISETP.GE.AND P1, PT, R16, R3, PT ;  /* 0x000000031000720c */ /* 0x000fc40003f26270 */
[----:B------:R-:W2:Y:S01]  /*0180*/  @P6 LDC.64 R6, c[0x0][0x380] ;  /* 0x0000e000ff066b82 */ /* 0x000ea20000000a00 */
[----:B------:R-:W-:Y:S01]  /*0190*/  SHF.R.S32.HI R12, RZ, 0x1f, R10 ;  /* 0x0000001fff0c7819 */ /* 0x000fe2000001140a */
[C---:B------:R-:W-:Y:S01]  /*01a0*/  @P6 IMAD.IADD R11, R10.reuse, 0x1, R9 ;  /* 0x000000010a0b6824 */ /* 0x040fe200078e0209 */
[C---:B------:R-:W-:Y:S02]  /*01b0*/  IADD3 R0, P4, PT, R10.reuse, R9, RZ ;  /* 0x000000090a007210 */ /* 0x040fe40007f9e0ff */
[C---:B------:R-:W-:Y:S02]  /*01c0*/  ISETP.GT.AND P0, PT, R10.reuse, RZ, !P0 ;  /* 0x000000ff0a00720c */ /* 0x040fe40004704270 */
[C---:B------:R-:W-:Y:S02]  /*01d0*/  ISETP.GT.AND P1, PT, R10.reuse, 0x1, !P1 ;  /* 0x000000010a00780c */ /* 0x040fe40004f24270 */
[C---:B------:R-:W-:Y:S02]  /*01e0*/  ISETP.GT.AND P2, PT, R10.reuse, -0x2, !P2 ;  /* 0xfffffffe0a00780c */ /* 0x040fe40005744270 */
[----:B------:R-:W-:-:S02]  /*01f0*/  ISETP.GT.AND P3, PT, R10, -0x3, !P3 ;  /* 0xfffffffd0a00780c */ /* 0x000fc40005f64270 */
[----:B------:R-:W-:Y:S02]  /*0200*/  LEA.HI.X.SX32 R5, R9, R12, 0x1, P4 ;  /* 0x0000000c09057211 */ /* 0x000fe400020f0eff */
[----:B0-----:R-:W-:-:S04]  /*0210*/  LEA R4, P4, R0, UR8, 0x2 ;  /* 0x0000000800047c11 */ /* 0x001fc8000f8810ff */
[----:B------:R-:W-:Y:S01]  /*0220*/  LEA.HI.X R5, R0, UR9, R5, 0x2, P4 ;  /* 0x0000000900057c11 */ /* 0x000fe2000a0f1405 */
[----:B--2---:R-:W-:-:S04]  /*0230*/  @P6 IMAD.WIDE R6, R11, 0x4, R6 ;  /* 0x000000040b066825 */ /* 0x004fc800078e0206 */
[----:B-1----:R0:W5:Y:S04]  /*0240*/  @P1 LDG.E R19, desc[UR4][R4.64+-0x8] ;  /* 0xfffff80404131981 */ /* 0x002168000c1e1900 */
[----:B------:R0:W5:Y:S04]  /*0250*/  @P0 LDG.E R17, desc[UR4][R4.64+-0x4] ;  /* 0xfffffc0404110981 */ /* 0x000168000c1e1900 */
[----:B------:R0:W5:Y:S04]  /*0260*/  @P2 LDG.E R13, desc[UR4][R4.64+0x4] ;  /* 0x00000404040d2981 */ /* 0x000168000c1e1900 */
[----:B------:R0:W5:Y:S04]  /*0270*/  @P3 LDG.E R11, desc[UR4][R4.64+0x8] ;  /* 0x00000804040b3981 */ /* 0x000168000c1e1900 */
[----:B------:R0:W5:Y:S01]  /*0280*/  @P6 LDG.E R15, desc[UR4][R6.64] ;  /* 0x00000004060f6981 */ /* 0x000162000c1e1900 */
[----:B------:R-:W-:Y:S01]  /*0290*/  VIADD R0, R14, 0xfffffffe ;  /* 0xfffffffe0e007836 */ /* 0x000fe20000000000 */
[----:B------:R-:W-:Y:S01]  /*02a0*/  BSSY.RECONVERGENT B0, `(.L_x_0) ;  /* 0x0000029000007945 */ /* 0x000fe20003800200 */
[----:B------:R-:W-:-:S03]  /*02b0*/  IMAD.MOV.U32 R8, RZ, RZ, RZ ;  /* 0x000000ffff087224 */ /* 0x000fc600078e00ff */
[----:B------:R-:W-:-:S04]  /*02c0*/  ISETP.GE.AND P4, PT, R0, R2, PT ;  /* 0x000000020000720c */ /* 0x000fc80003f86270 */
[----:B------:R-:W-:-:S13]  /*02d0*/  ISETP.LT.U32.OR P4, PT, R14, 0x2, P4 ;  /* 0x000000020e00780c */ /* 0x000fda0002781470 */
[----:B0-----:R-:W-:Y:S05]  /*02e0*/  @P4 BRA `(.L_x_1) ;  /* 0x0000000000904947 */ /* 0x001fea0003800000 */
[----:B------:R-:W0:Y:S01]  /*02f0*/  LDCU.64 UR6, c[0x0][0x380] ;  /* 0x00007000ff0677ac */ /* 0x000e220008000a00 */
[-C--:B------:R-:W-:Y:S01]  /*0300*/  IMAD R21, R0, R3.reuse, RZ ;  /* 0x0000000300157224 */ /* 0x080fe200078e02ff */
[----:B------:R-:W-:Y:S02]  /*0310*/  ISETP.GE.AND P4, PT, R16, R3, PT ;  /* 0x000000031000720c */ /* 0x000fe40003f86270 */
[----:B------:R-:W-:Y:S02]  /*0320*/  SHF.R.S32.HI R0, RZ, 0x1f, R10 ;  /* 0x0000001fff007819 */ /* 0x000fe4000001140a */
[C---:B------:R-:W-:Y:S02]  /*0330*/  IADD3 R5, P5, PT, R10.reuse, R21, RZ ;  /* 0x000000150a057210 */ /* 0x040fe40007fbe0ff */
[----:B------:R-:W-:Y:S02]  /*0340*/  ISETP.LT.OR P4, PT, R10, 0x2, P4 ;  /* 0x000000020a00780c */ /* 0x000fe40002781670 */
[----:B------:R-:W-:-:S02]  /*0350*/  LEA.HI.X.SX32 R0, R21, R0, 0x1, P5 ;  /* 0x0000000015007211 */ /* 0x000fc400028f0eff */
[----:B0-----:R-:W-:-:S09]  /*0360*/  LEA R4, P5, R5, UR6, 0x2 ;  /* 0x0000000605047c11 */ /* 0x001fd2000f8a10ff */
[----:B------:R-:W0:Y:S01]  /*0370*/  @!P4 LDC R23, c[0x3][RZ] ;  /* 0x00c00000ff17cb82 */ /* 0x000e220000000800 */
[----:B------:R-:W-:-:S05]  /*0380*/  LEA.HI.X R5, R5, UR7, R0, 0x2, P5 ;  /* 0x0000000705057c11 */ /* 0x000fca000a8f1400 */
[----:B------:R-:W0:Y:S01]  /*0390*/  @!P4 LDG.E R0, desc[UR4][R4.64+-0x8] ;  /* 0xfffff8040400c981 */ /* 0x000e22000c1e1900 */
[----:B------:R-:W-:-:S13]  /*03a0*/  ISETP.GE.AND P5, PT, R10, RZ, PT ;  /* 0x000000ff0a00720c */ /* 0x000fda0003fa6270 */
[----:B------:R-:W1:Y:S01]  /*03b0*/  @P5 LDC.64 R6, c[0x0][0x380] ;  /* 0x0000e000ff065b82 */ /* 0x000e620000000a00 */
[----:B------:R-:W-:-:S07]  /*03c0*/  @P5 IMAD.IADD R21, R10, 0x1, R21 ;  /* 0x000000010a155824 */ /* 0x000fce00078e0215 */
[----:B------:R-:W2:Y:S01]  /*03d0*/  @P5 LDC R20, c[0x3][0x8] ;  /* 0x00c00200ff145b82 */ /* 0x000ea20000000800 */
[----:B-1----:R-:W-:-:S06]  /*03e0*/  @P5 IMAD.WIDE R6, R21, 0x4, R6 ;  /* 0x0000000415065825 */ /* 0x002fcc00078e0206 */
[----:B------:R-:W2:Y:S01]  /*03f0*/  @P5 LDG.E R7, desc[UR4][R6.64] ;  /* 0x0000000406075981 */ /* 0x000ea2000c1e1900 */
[----:B0-----:R-:W-:Y:S01]  /*0400*/  @!P4 FFMA R8, R0, R23, RZ ;  /* 0x000000170008c223 */ /* 0x001fe200000000ff */
[----:B------:R-:W-:-:S04]  /*0410*/  ISETP.GT.AND P4, PT, R10, R3, PT ;  /* 0x000000030a00720c */ /* 0x000fc80003f84270 */
[----:B------:R-:W-:-:S13]  /*0420*/  ISETP.LT.OR P4, PT, R10, 0x1, P4 ;  /* 0x000000010a00780c */ /* 0x000fda0002781670 */
[----:B------:R-:W3:Y:S01]  /*0430*/  @!P4 LDG.E R21, desc[UR4][R4.64+-0x4] ;  /* 0xfffffc040415c981 */ /* 0x000ee2000c1e1900 */
[----:B------:R-:W3:Y:S01]  /*0440*/  @!P4 LDC R18, c[0x3][0x4] ;  /* 0x00c00100ff12cb82 */ /* 0x000ee20000000800 */
[C---:B------:R-:W-:Y:S02]  /*0450*/  VIADD R0, R10.reuse, 0x1 ;  /* 0x000000010a007836 */ /* 0x040fe40000000000 */
[----:B---3--:R-:W-:Y:S01]  /*0460*/  @!P4 FFMA R8, R21, R18, R8 ;  /* 0x000000121508c223 */ /* 0x008fe20000000008 */
[----:B------:R-:W-:Y:S02]  /*0470*/  VIADD R18, R10, 0x2 ;  /* 0x000000020a127836 */ /* 0x000fe40000000000 */
[-C--:B------:R-:W-:Y:S01]  /*0480*/  ISETP.GE.AND P4, PT, R0, R3.reuse, PT ;  /* 0x000000030000720c */ /* 0x080fe20003f86270 */
[----:B--2---:R-:W-:Y:S02]  /*0490*/  @P5 FFMA R8, R7, R20, R8 ;  /* 0x0000001407085223 */ /* 0x004fe40000000008 */
[----:B------:R-:W-:-:S02]  /*04a0*/  ISETP.GE.AND P5, PT, R18, R3, PT ;  /* 0x000000031200720c */ /* 0x000fc40003fa6270 */
[C---:B------:R-:W-:Y:S02]  /*04b0*/  ISETP.LT.OR P4, PT, R10.reuse, -0x1, P4 ;  /* 0xffffffff0a00780c */ /* 0x040fe40002781670 */
[----:B------:R-:W-:-:S11]  /*04c0*/  ISETP.LT.OR P5, PT, R10, -0x2, P5 ;  /* 0xfffffffe0a00780c */ /* 0x000fd60002fa1670 */
[----:B------:R-:W2:Y:S01]  /*04d0*/  @!P4 LDG.E R7, desc[UR4][R4.64+0x4] ;  /* 0x000004040407c981 */ /* 0x000ea2000c1e1900 */
[----:B------:R-:W2:Y:S03]  /*04e0*/  @!P4 LDC R0, c[0x3][0xc] ;  /* 0x00c00300ff00cb82 */ /* 0x000ea60000000800 */
[----:B------:R-:W3:Y:S05]  /*04f0*/  @!P5 LDG.E R21, desc[UR4][R4.64+0x8] ;  /* 0x000008040415d981 */ /* 0x000eea000c1e1900 */
[----:B------:R-:W3:Y:S01]  /*0500*/  @!P5 LDC R6, c[0x3][0x10] ;  /* 0x00c00400ff06db82 */ /* 0x000ee20000000800 */
[----:B--2---:R-:W-:-:S04]  /*0510*/  @!P4 FFMA R8, R7, R0, R8 ;  /* 0x000000000708c223 */ /* 0x004fc80000000008 */
[----:B---3--:R-:W-:-:S07]  /*0520*/  @!P5 FFMA R8, R21, R6, R8 ;  /* 0x000000061508d223 */ /* 0x008fce0000000008 */
.L_x_1:
[----:B------:R-:W-:Y:S05]  /*0530*/  BSYNC.RECONVERGENT B0 ;  /* 0x0000000000007941 */ /* 0x000fea0003800200 */
.L_x_0:
[----:B------:R-:W0:Y:S01]  /*0540*/  @P0 LDC R0, c[0x3][0x54] ;  /* 0x00c01500ff000b82 */ /* 0x000e220000000800 */
[----:B------:R-:W-:Y:S01]  /*0550*/  VIADD R4, R14, 0xffffffff ;  /* 0xffffffff0e047836 */ /* 0x000fe20000000000 */
[----:B------:R-:W-:Y:S04]  /*0560*/  BSSY.RECONVERGENT B0, `(.L_x_2) ;  /* 0x0000028000007945 */ /* 0x000fe80003800200 */
[----:B------:R-:W-:Y:S02]  /*0570*/  ISETP.GE.U32.AND P4, PT, R4, R2, PT ;  /* 0x000000020400720c */ /* 0x000fe40003f86070 */
[----:B------:R-:W1:Y:S11]  /*0580*/  @P1 LDC R18, c[0x3][0x50] ;  /* 0x00c01400ff121b82 */ /* 0x000e760000000800 */
[----:B------:R-:W-:Y:S05]  /*0590*/  @P4 BRA `(.L_x_3) ;  /* 0x0000000000904947 */ /* 0x000fea0003800000 */
[----:B------:R-:W2:Y:S01]  /*05a0*/  LDCU.64 UR6, c[0x0][0x380] ;  /* 0x00007000ff0677ac */ /* 0x000ea20008000a00 */
[-C--:B------:R-:W-:Y:S01]  /*05b0*/  IMAD R21, R4, R3.reuse, RZ ;  /* 0x0000000304157224 */ /* 0x080fe200078e02ff */
[----:B------:R-:W-:-:S04]  /*05c0*/  ISETP.GE.AND P4, PT, R16, R3, PT ;  /* 0x000000031000720c */ /* 0x000fc80003f86270 */
[----:B------:R-:W-:Y:S02]  /*05d0*/  SHF.R.S32.HI R5, RZ, 0x1f, R21 ;  /* 0x0000001fff057819 */ /* 0x000fe40000011415 */
[C---:B------:R-:W-:Y:S02]  /*05e0*/  IADD3 R6, P5, PT, R10.reuse, R21, RZ ;  /* 0x000000150a067210 */ /* 0x040fe40007fbe0ff */
[C---:B------:R-:W-:Y:S02]  /*05f0*/  ISETP.LT.OR P4, PT, R10.reuse, 0x2, P4 ;  /* 0x000000020a00780c */ /* 0x040fe40002781670 */
[----:B------:R-:W-:Y:S02]  /*0600*/  LEA.HI.X.SX32 R5, R10, R5, 0x1, P5 ;  /* 0x000000050a057211 */ /* 0x000fe400028f0eff */
[----:B--2---:R-:W-:-:S04]  /*0610*/  LEA R4, P5, R6, UR6, 0x2 ;  /* 0x0000000606047c11 */ /* 0x004fc8000f8a10ff */
[----:B------:R-:W-:-:S05]  /*0620*/  LEA.HI.X R5, R6, UR7, R5, 0x2, P5 ;  /* 0x0000000706057c11 */ /* 0x000fca000a8f1405 */
[----:B------:R-:W2:Y:S01]  /*0630*/  @!P4 LDC R16, c[0x3][0x28] ;  /* 0x00c00a00ff10cb82 */ /* 0x000ea20000000800 */
[----:B------:R-:W2:Y:S01]  /*0640*/  @!P4 LDG.E R23, desc[UR4][R4.64+-0x8] ;  /* 0xfffff8040417c981 */ /* 0x000ea2000c1e1900 */
[----:B------:R-:W-:-:S13]  /*0650*/  ISETP.GE.AND P5, PT, R10, RZ, PT ;  /* 0x000000ff0a00720c */ /* 0x000fda0003fa6270 */
[----:B------:R-:W3:Y:S01]  /*0660*/  @P5 LDC.64 R6, c[0x0][0x380] ;  /* 0x0000e000ff065b82 */ /* 0x000ee20000000a00 */
[----:B------:R-:W-:-:S07]  /*0670*/  @P5 IMAD.IADD R21, R10, 0x1, R21 ;  /* 0x000000010a155824 */ /* 0x000fce00078e0215 */
[----:B------:R-:W4:Y:S01]  /*0680*/  @P5 LDC R20, c[0x3][0x30] ;  /* 0x00c00c00ff145b82 */ /* 0x000f220000000800 */
[----:B---3--:R-:W-:-:S06]  /*0690*/  @P5 IMAD.WIDE R6, R21, 0x4, R6 ;  /* 0x0000000415065825 */ /* 0x008fcc00078e0206 */
[----:B------:R-:W4:Y:S01]  /*06a0*/  @P5 LDG.E R7, desc[UR4][R6.64] ;  /* 0x0000000406075981 */ /* 0x000f22000c1e1900 */
[----:B--2---:R-:W-:Y:S01]  /*06b0*/  @!P4 FFMA R8, R23, R16, R8 ;  /* 0x000000101708c223 */ /* 0x004fe20000000008 */
[----:B------:R-:W-:-:S04]  /*06c0*/  ISETP.GT.AND P4, PT, R10, R3, PT ;  /* 0x000000030a00720c */ /* 0x000fc80003f84270 */
[----:B------:R-:W-:-:S13]  /*06d0*/  ISETP.LT.OR P4, PT, R10, 0x1, P4 ;  /* 0x000000010a00780c */ /* 0x000fda0002781670 */
[----:B------:R-:W2:Y:S01]  /*06e0*/  @!P4 LDG.E R21, desc[UR4][R4.64+-0x4] ;  /* 0xfffffc040415c981 */ /* 0x000ea2000c1e1900 */
[----:B------:R-:W2:Y:S01]  /*06f0*/  @!P4 LDC R16, c[0x3][0x2c] ;  /* 0x00c00b00ff10cb82 */ /* 0x000ea20000000800 */
[C---:B------:R-:W-:Y:S02]  /*0700*/  VIADD R22, R10.reuse, 0x1 ;  /* 0x000000010a167836 */ /* 0x040fe40000000000 */
[----:B--2---:R-:W-:Y:S01]  /*0710*/  @!P4 FFMA R8, R21, R16, R8 ;  /* 0x000000101508c223 */ /* 0x004fe20000000008 */
[----:B------:R-:W-:Y:S02]  /*0720*/  VIADD R16, R10, 0x2 ;  /* 0x000000020a107836 */ /* 0x000fe40000000000 */
[-C--:B------:R-:W-:Y:S01]  /*0730*/  ISETP.GE.AND P4, PT, R22, R3.reuse, PT ;  /* 0x000000031600720c */ /* 0x080fe20003f86270 */
[----:B----4-:R-:W-:Y:S02]  /*0740*/  @P5 FFMA R8, R7, R20, R8 ;  /* 0x0000001407085223 */ /* 0x010fe40000000008 */
        /* <DEDUP_REMOVED lines=9> */
.L_x_3:
[----:B------:R-:W-:Y:S05]  /*07e0*/  BSYNC.RECONVERGENT B0 ;  /* 0x0000000000007941 */ /* 0x000fea0003800200 */
.L_x_2:
[----:B------:R-:W2:Y:S01]  /*07f0*/  @P6 LDC R6, c[0x3][0x58] ;  /* 0x00c01600ff066b82 */ /* 0x000ea20000000800 */
[C---:B------:R-:W-:Y:S02]  /*0800*/  VIADD R7, R14.reuse, 0x1 ;  /* 0x000000010e077836 */ /* 0x040fe40000000000 */
[----:B-1---5:R-:W-:Y:S01]  /*0810*/  @P1 FFMA R8, R19, R18, R8 ;  /* 0x0000001213081223 */ /* 0x022fe20000000008 */
[----:B------:R-:W-:Y:S02]  /*0820*/  BSSY.RECONVERGENT B0, `(.L_x_4) ;  /* 0x0000025000007945 */ /* 0x000fe40003800200 */
[----:B------:R-:W-:Y:S01]  /*0830*/  ISETP.GE.U32.AND P5, PT, R7, R2, PT ;  /* 0x000000020700720c */ /* 0x000fe20003fa6070 */
[----:B0-----:R-:W-:Y:S01]  /*0840*/  @P0 FFMA R8, R17, R0, R8 ;  /* 0x0000000011080223 */ /* 0x001fe20000000008 */
[----:B------:R-:W0:Y:S01]  /*0850*/  @P2 LDC R16, c[0x3][0x5c] ;  /* 0x00c01700ff102b82 */ /* 0x000e220000000800 */
[----:B------:R-:W-:Y:S02]  /*0860*/  VIADD R17, R14, 0x2 ;  /* 0x000000020e117836 */ /* 0x000fe40000000000 */
[----:B------:R-:W-:-:S03]  /*0870*/  IMAD.IADD R7, R10, 0x1, R9 ;  /* 0x000000010a077824 */ /* 0x000fc600078e0209 */
[----:B------:R-:W-:Y:S02]  /*0880*/  ISETP.GE.U32.AND P4, PT, R17, R2, PT ;  /* 0x000000021100720c */ /* 0x000fe40003f86070 */
[----:B------:R-:W1:Y:S08]  /*0890*/  LDC.64 R4, c[0x0][0x388] ;  /* 0x0000e200ff047b82 */ /* 0x000e700000000a00 */
[----:B------:R-:W3:Y:S01]  /*08a0*/  @P3 LDC R20, c[0x3][0x60] ;  /* 0x00c01800ff143b82 */ /* 0x000ee20000000800 */
[----:B--2---:R-:W-:-:S04]  /*08b0*/  @P6 FFMA R8, R15, R6, R8 ;  /* 0x000000060f086223 */ /* 0x004fc80000000008 */
[----:B0-----:R-:W-:Y:S01]  /*08c0*/  @P2 FFMA R8, R13, R16, R8 ;  /* 0x000000100d082223 */ /* 0x001fe20000000008 */
[----:B-1----:R-:W-:-:S04]  /*08d0*/  IMAD.WIDE R4, R7, 0x4, R4 ;  /* 0x0000000407047825 */ /* 0x002fc800078e0204 */
[----:B---3--:R-:W-:Y:S01]  /*08e0*/  @P3 FFMA R8, R11, R20, R8 ;  /* 0x000000140b083223 */ /* 0x008fe20000000008 */
[----:B------:R-:W-:Y:S06]  /*08f0*/  @P5 BRA `(.L_x_5) ;  /* 0x00000000005c5947 */ /* 0x000fec0003800000 */
[----:B------:R-:W0:Y:S01]  /*0900*/  @P6 LDC.64 R14, c[0x0][0x380] ;  /* 0x0000e000ff0e6b82 */ /* 0x000e220000000a00 */
[----:B------:R-:W-:-:S04]  /*0910*/  IMAD.IADD R11, R9, 0x1, R3 ;  /* 0x00000001090b7824 */ /* 0x000fc800078e0203 */
[C---:B------:R-:W-:Y:S01]  /*0920*/  @P6 IMAD.IADD R13, R10.reuse, 0x1, R11 ;  /* 0x000000010a0d6824 */ /* 0x040fe200078e020b */
[----:B------:R-:W-:Y:S02]  /*0930*/  IADD3 R0, P5, PT, R10, R11, RZ ;  /* 0x0000000b0a007210 */ /* 0x000fe40007fbe0ff */
[----:B------:R-:W1:Y:S02]  /*0940*/  @P0 LDC R2, c[0x3][0x7c] ;  /* 0x00c01f00ff020b82 */ /* 0x000e640000000800 */
[----:B------:R-:W-:Y:S02]  /*0950*/  LEA.HI.X.SX32 R7, R11, R12, 0x1, P5 ;  /* 0x0000000c0b077211 */ /* 0x000fe400028f0eff */
[----:B------:R-:W-:-:S04]  /*0960*/  LEA R6, P5, R0, UR8, 0x2 ;  /* 0x0000000800067c11 */ /* 0x000fc8000f8a10ff */
[----:B------:R-:W-:Y:S01]  /*0970*/  LEA.HI.X R7, R0, UR9, R7, 0x2, P5 ;  /* 0x0000000900077c11 */ /* 0x000fe2000a8f1407 */
[----:B------:R-:W2:Y:S04]  /*0980*/  @P6 LDC R16, c[0x3][0x80] ;  /* 0x00c02000ff106b82 */ /* 0x000ea80000000800 */
[----:B------:R-:W3:Y:S01]  /*0990*/  @P1 LDG.E R11, desc[UR4][R6.64+-0x8] ;  /* 0xfffff804060b1981 */ /* 0x000ee2000c1e1900 */
[----:B0-----:R-:W-:-:S03]  /*09a0*/  @P6 IMAD.WIDE R14, R13, 0x4, R14 ;  /* 0x000000040d0e6825 */ /* 0x001fc600078e020e */
[----:B------:R-:W4:Y:S01]  /*09b0*/  @P2 LDG.E R17, desc[UR4][R6.64+0x4] ;  /* 0x0000040406112981 */ /* 0x000f22000c1e1900 */
[----:B------:R-:W3:Y:S03]  /*09c0*/  @P1 LDC R0, c[0x3][0x78] ;  /* 0x00c01e00ff001b82 */ /* 0x000ee60000000800 */
[----:B------:R-:W1:Y:S04]  /*09d0*/  @P0 LDG.E R13, desc[UR4][R6.64+-0x4] ;  /* 0xfffffc04060d0981 */ /* 0x000e68000c1e1900 */
[----:B------:R-:W2:Y:S01]  /*09e0*/  @P6 LDG.E R15, desc[UR4][R14.64] ;  /* 0x000000040e0f6981 */ /* 0x000ea2000c1e1900 */
[----:B------:R-:W4:Y:S03]  /*09f0*/  @P2 LDC R18, c[0x3][0x84] ;  /* 0x00c02100ff122b82 */ /* 0x000f260000000800 */
[----:B------:R-:W5:Y:S05]  /*0a00*/  @P3 LDG.E R19, desc[UR4][R6.64+0x8] ;  /* 0x0000080406133981 */ /* 0x000f6a000c1e1900 */
[----:B------:R-:W5:Y:S01]  /*0a10*/  @P3 LDC R20, c[0x3][0x88] ;  /* 0x00c02200ff143b82 */ /* 0x000f620000000800 */
[----:B---3--:R-:W-:-:S04]  /*0a20*/  @P1 FFMA R8, R11, R0, R8 ;  /* 0x000000000b081223 */ /* 0x008fc80000000008 */
[----:B-1----:R-:W-:-:S04]  /*0a30*/  @P0 FFMA R8, R13, R2, R8 ;  /* 0x000000020d080223 */ /* 0x002fc80000000008 */
[----:B--2---:R-:W-:-:S04]  /*0a40*/  @P6 FFMA R8, R15, R16, R8 ;  /* 0x000000100f086223 */ /* 0x004fc80000000008 */
[----:B----4-:R-:W-:-:S04]  /*0a50*/  @P2 FFMA R8, R17, R18, R8 ;  /* 0x0000001211082223 */ /* 0x010fc80000000008 */
[----:B-----5:R-:W-:-:S07]  /*0a60*/  @P3 FFMA R8, R19, R20, R8 ;  /* 0x0000001413083223 */ /* 0x020fce0000000008 */
.L_x_5:
[----:B------:R-:W-:Y:S05]  /*0a70*/  BSYNC.RECONVERGENT B0 ;  /* 0x0000000000007941 */ /* 0x000fea0003800200 */
.L_x_4:
[----:B------:R-:W-:Y:S04]  /*0a80*/  BSSY.RECONVERGENT B0, `(.L_x_6) ;  /* 0x0000019000007945 */ /* 0x000fe80003800200 */
[----:B------:R-:W-:Y:S05]  /*0a90*/  @P4 BRA `(.L_x_7) ;  /* 0x00000000005c4947 */ /* 0x000fea0003800000 */
[----:B------:R-:W0:Y:S01]  /*0aa0*/  @P6 LDC.64 R6, c[0x0][0x380] ;  /* 0x0000e000ff066b82 */ /* 0x000e220000000a00 */
[----:B------:R-:W-:-:S04]  /*0ab0*/  IMAD R9, R3, 0x2, R9 ;  /* 0x0000000203097824 */ /* 0x000fc800078e0209 */
        /* <DEDUP_REMOVED lines=21> */
.L_x_7:
[----:B------:R-:W-:Y:S05]  /*0c10*/  BSYNC.RECONVERGENT B0 ;  /* 0x0000000000007941 */ /* 0x000fea0003800200 */
.L_x_6:
[----:B------:R-:W-:Y:S01]  /*0c20*/  STG.E desc[UR4][R4.64], R8 ;  /* 0x0000000804007986 */ /* 0x000fe2000c101904 */
[----:B------:R-:W-:Y:S05]  /*0c30*/  EXIT ;  /* 0x000000000000794d */ /* 0x000fea0003800000 */
.L_x_8:
[----:B------:R-:W-:-:S00]  /*0c40*/  BRA `(.L_x_8) ;  /* 0xfffffffc00fc7947 */ /* 0x000fc0000383ffff */
[----:B------:R-:W-:-:S00]  /*0c50*/  NOP ;  /* 0x0000000000007918 */ /* 0x000fc00000000000 */
        /* <DEDUP_REMOVED lines=10> */
.L_x_9:


//--------------------- .nv.shared.reserved.0     --------------------------
	.section	.nv.shared.reserved.0,"aw",@nobits
	.weak		__nv_reservedSMEM_offset_0_alias
	.size		__nv_reservedSMEM_offset_0_alias, 0, 64
	.other		__nv_reservedSMEM_offset_0_alias,@"STO_CUDA_RESERVED_SHARED STV_DEFAULT"
__nv_reservedSMEM_offset_0_alias:
	.zero		0
	.zero		64


//--------------------- .nv.constant0._Z27convolution_2D_basic_kernelPfS_ii --------------------------
	.section	.nv.constant0._Z27convolution_2D_basic_kernelPfS_ii,"a",@progbits
	.sectionflags	@""
	.align	4
.nv.constant0._Z27convolution_2D_basic_kernelPfS_ii:
	.zero		920


//--------------------- SYMBOLS --------------------------

	.type		.nv.reservedSmem.offset0,@object
	.size		.nv.reservedSmem.offset0,0x4
